//
// Generated by NVIDIA NVVM Compiler
//
// Compiler Build ID: CL-36424714
// Cuda compilation tools, release 13.0, V13.0.88
// Based on NVVM 20.0.0
//

.version 9.0
.target sm_100
.address_size 64

	// .globl	_Z14compute_kerneliPiS_S_S_

.visible .entry _Z14compute_kerneliPiS_S_S_(
	.param .u32 _Z14compute_kerneliPiS_S_S__param_0,
	.param .u64 .ptr .align 1 _Z14compute_kerneliPiS_S_S__param_1,
	.param .u64 .ptr .align 1 _Z14compute_kerneliPiS_S_S__param_2,
	.param .u64 .ptr .align 1 _Z14compute_kerneliPiS_S_S__param_3,
	.param .u64 .ptr .align 1 _Z14compute_kerneliPiS_S_S__param_4
)
{
	.reg .pred 	%p<11>;
	.reg .b32 	%r<126>;
	.reg .b64 	%rd<37>;

	ld.param.u32 	%r28, [_Z14compute_kerneliPiS_S_S__param_0];
	ld.param.u64 	%rd12, [_Z14compute_kerneliPiS_S_S__param_1];
	ld.param.u64 	%rd13, [_Z14compute_kerneliPiS_S_S__param_2];
	ld.param.u64 	%rd14, [_Z14compute_kerneliPiS_S_S__param_3];
	ld.param.u64 	%rd11, [_Z14compute_kerneliPiS_S_S__param_4];
	cvta.to.global.u64 	%rd1, %rd14;
	cvta.to.global.u64 	%rd2, %rd13;
	cvta.to.global.u64 	%rd3, %rd12;
	mov.u32 	%r29, %ntid.x;
	mov.u32 	%r30, %ctaid.x;
	mov.u32 	%r31, %tid.x;
	mad.lo.s32 	%r1, %r29, %r30, %r31;
	setp.ge.s32 	%p1, %r1, %r28;
	@%p1 bra 	$L__BB0_14;
	setp.lt.s32 	%p2, %r28, 1;
	mov.b32 	%r125, 0;
	@%p2 bra 	$L__BB0_13;
	mul.lo.s32 	%r2, %r1, %r28;
	and.b32  	%r3, %r28, 7;
	setp.lt.u32 	%p3, %r28, 8;
	mov.b32 	%r120, 0;
	mov.u32 	%r125, %r120;
	@%p3 bra 	$L__BB0_5;
	and.b32  	%r120, %r28, 2147483640;
	neg.s32 	%r114, %r120;
	add.s64 	%rd36, %rd3, 16;
	add.s64 	%rd35, %rd2, 16;
	add.s64 	%rd6, %rd1, 16;
	mov.b32 	%r125, 0;
	mov.u32 	%r113, %r2;
$L__BB0_4:
	.pragma "nounroll";
	mul.wide.s32 	%rd15, %r113, 4;
	add.s64 	%rd16, %rd6, %rd15;
	ld.global.u32 	%r36, [%rd36+-16];
	ld.global.u32 	%r37, [%rd35+-16];
	add.s32 	%r38, %r37, %r36;
	ld.global.u32 	%r39, [%rd16+-16];
	mad.lo.s32 	%r40, %r38, %r39, %r125;
	ld.global.u32 	%r41, [%rd36+-12];
	ld.global.u32 	%r42, [%rd35+-12];
	add.s32 	%r43, %r42, %r41;
	ld.global.u32 	%r44, [%rd16+-12];
	mad.lo.s32 	%r45, %r43, %r44, %r40;
	ld.global.u32 	%r46, [%rd36+-8];
	ld.global.u32 	%r47, [%rd35+-8];
	add.s32 	%r48, %r47, %r46;
	ld.global.u32 	%r49, [%rd16+-8];
	mad.lo.s32 	%r50, %r48, %r49, %r45;
	ld.global.u32 	%r51, [%rd36+-4];
	ld.global.u32 	%r52, [%rd35+-4];
	add.s32 	%r53, %r52, %r51;
	ld.global.u32 	%r54, [%rd16+-4];
	mad.lo.s32 	%r55, %r53, %r54, %r50;
	ld.global.u32 	%r56, [%rd36];
	ld.global.u32 	%r57, [%rd35];
	add.s32 	%r58, %r57, %r56;
	ld.global.u32 	%r59, [%rd16];
	mad.lo.s32 	%r60, %r58, %r59, %r55;
	ld.global.u32 	%r61, [%rd36+4];
	ld.global.u32 	%r62, [%rd35+4];
	add.s32 	%r63, %r62, %r61;
	ld.global.u32 	%r64, [%rd16+4];
	mad.lo.s32 	%r65, %r63, %r64, %r60;
	ld.global.u32 	%r66, [%rd36+8];
	ld.global.u32 	%r67, [%rd35+8];
	add.s32 	%r68, %r67, %r66;
	ld.global.u32 	%r69, [%rd16+8];
	mad.lo.s32 	%r70, %r68, %r69, %r65;
	ld.global.u32 	%r71, [%rd36+12];
	ld.global.u32 	%r72, [%rd35+12];
	add.s32 	%r73, %r72, %r71;
	ld.global.u32 	%r74, [%rd16+12];
	mad.lo.s32 	%r125, %r73, %r74, %r70;
	add.s32 	%r114, %r114, 8;
	add.s64 	%rd36, %rd36, 32;
	add.s64 	%rd35, %rd35, 32;
	add.s32 	%r113, %r113, 8;
	setp.ne.s32 	%p4, %r114, 0;
	@%p4 bra 	$L__BB0_4;
$L__BB0_5:
	setp.eq.s32 	%p5, %r3, 0;
	@%p5 bra 	$L__BB0_13;
	and.b32  	%r15, %r28, 3;
	setp.lt.u32 	%p6, %r3, 4;
	@%p6 bra 	$L__BB0_8;
	mul.wide.u32 	%rd17, %r120, 4;
	add.s64 	%rd18, %rd3, %rd17;
	ld.global.u32 	%r76, [%rd18];
	add.s64 	%rd19, %rd2, %rd17;
	ld.global.u32 	%r77, [%rd19];
	add.s32 	%r78, %r77, %r76;
	add.s32 	%r79, %r120, %r2;
	mul.wide.s32 	%rd20, %r79, 4;
	add.s64 	%rd21, %rd1, %rd20;
	ld.global.u32 	%r80, [%rd21];
	mad.lo.s32 	%r81, %r78, %r80, %r125;
	ld.global.u32 	%r82, [%rd18+4];
	ld.global.u32 	%r83, [%rd19+4];
	add.s32 	%r84, %r83, %r82;
	ld.global.u32 	%r85, [%rd21+4];
	mad.lo.s32 	%r86, %r84, %r85, %r81;
	ld.global.u32 	%r87, [%rd18+8];
	ld.global.u32 	%r88, [%rd19+8];
	add.s32 	%r89, %r88, %r87;
	ld.global.u32 	%r90, [%rd21+8];
	mad.lo.s32 	%r91, %r89, %r90, %r86;
	ld.global.u32 	%r92, [%rd18+12];
	ld.global.u32 	%r93, [%rd19+12];
	add.s32 	%r94, %r93, %r92;
	ld.global.u32 	%r95, [%rd21+12];
	mad.lo.s32 	%r125, %r94, %r95, %r91;
	add.s32 	%r120, %r120, 4;
$L__BB0_8:
	setp.eq.s32 	%p7, %r15, 0;
	@%p7 bra 	$L__BB0_13;
	setp.eq.s32 	%p8, %r15, 1;
	@%p8 bra 	$L__BB0_11;
	mul.wide.u32 	%rd22, %r120, 4;
	add.s64 	%rd23, %rd3, %rd22;
	ld.global.u32 	%r97, [%rd23];
	add.s64 	%rd24, %rd2, %rd22;
	ld.global.u32 	%r98, [%rd24];
	add.s32 	%r99, %r98, %r97;
	add.s32 	%r100, %r120, %r2;
	mul.wide.s32 	%rd25, %r100, 4;
	add.s64 	%rd26, %rd1, %rd25;
	ld.global.u32 	%r101, [%rd26];
	mad.lo.s32 	%r102, %r99, %r101, %r125;
	ld.global.u32 	%r103, [%rd23+4];
	ld.global.u32 	%r104, [%rd24+4];
	add.s32 	%r105, %r104, %r103;
	ld.global.u32 	%r106, [%rd26+4];
	mad.lo.s32 	%r125, %r105, %r106, %r102;
	add.s32 	%r120, %r120, 2;
$L__BB0_11:
	and.b32  	%r107, %r28, 1;
	setp.eq.b32 	%p9, %r107, 1;
	not.pred 	%p10, %p9;
	@%p10 bra 	$L__BB0_13;
	mul.wide.u32 	%rd27, %r120, 4;
	add.s64 	%rd28, %rd3, %rd27;
	ld.global.u32 	%r108, [%rd28];
	add.s64 	%rd29, %rd2, %rd27;
	ld.global.u32 	%r109, [%rd29];
	add.s32 	%r110, %r109, %r108;
	add.s32 	%r111, %r120, %r2;
	mul.wide.s32 	%rd30, %r111, 4;
	add.s64 	%rd31, %rd1, %rd30;
	ld.global.u32 	%r112, [%rd31];
	mad.lo.s32 	%r125, %r110, %r112, %r125;
$L__BB0_13:
	cvta.to.global.u64 	%rd32, %rd11;
	mul.wide.s32 	%rd33, %r1, 4;
	add.s64 	%rd34, %rd32, %rd33;
	st.global.u32 	[%rd34], %r125;
$L__BB0_14:
	ret;

}


// ===== COMPILED SASS (sm_100) =====

	.target	sm_100

	.elftype	@"ET_EXEC"


//--------------------- .note.nv.tkinfo           --------------------------
	.section	.note.nv.tkinfo,"",@"SHT_NOTE"
	.sectionflags	@"SHF_NOTE_NV_TKINFO"
	.tkinfo
        /*0018*/ 	.word	0x00000002
        /*0030*/ 	.string	""
        /*0030*/ 	.string	"ptxas"
        /*0030*/ 	.string	"Cuda compilation tools, release 13.0, V13.0.88"
        /*0030*/ 	.string	"Build cuda_13.0.r13.0/compiler.36424714_0"
        /*0030*/ 	.string	"-arch sm_100 -m 64 "



//--------------------- .note.nv.cuinfo           --------------------------
	.section	.note.nv.cuinfo,"",@"SHT_NOTE"
	.sectionflags	@"SHF_NOTE_NV_CUINFO"
        /*0018*/ 	.short	0x0002
        /*001a*/ 	.short	0x0064
        /*001c*/ 	.short	0x0082
	.zero		2


//--------------------- .nv.info                  --------------------------
	.section	.nv.info,"",@"SHT_CUDA_INFO"
	.align	4


	//----- nvinfo : EIATTR_REGCOUNT
	.align		4
        /*0000*/ 	.byte	0x04, 0x2f
        /*0002*/ 	.short	(.L_1 - .L_0)
	.align		4
.L_0:
        /*0004*/ 	.word	index@(_Z14compute_kerneliPiS_S_S_)
        /*0008*/ 	.word	0x0000001f


	//----- nvinfo : EIATTR_FRAME_SIZE
	.align		4
.L_1:
        /*000c*/ 	.byte	0x04, 0x11
        /*000e*/ 	.short	(.L_3 - .L_2)
	.align		4
.L_2:
        /*0010*/ 	.word	index@(_Z14compute_kerneliPiS_S_S_)
        /*0014*/ 	.word	0x00000000


	//----- nvinfo : EIATTR_MIN_STACK_SIZE
	.align		4
.L_3:
        /*0018*/ 	.byte	0x04, 0x12
        /*001a*/ 	.short	(.L_5 - .L_4)
	.align		4
.L_4:
        /*001c*/ 	.word	index@(_Z14compute_kerneliPiS_S_S_)
        /*0020*/ 	.word	0x00000000
.L_5:


//--------------------- .nv.compat                --------------------------
	.section	.nv.compat,"",@"SHT_CUDA_COMPAT_INFO"
	.align	4
        /*0000*/ 	.byte	0x02, 0x09, 0x00, 0x00, 0x02, 0x02, 0x01, 0x00, 0x02, 0x05, 0x05, 0x00, 0x03, 0x07, 0x01, 0x01
        /*0010*/ 	.byte	0x02, 0x03, 0x00, 0x00, 0x02, 0x06, 0x01, 0x00, 0x04, 0x0b, 0x08, 0x00, 0x09, 0x00, 0x00, 0x00
        /*0020*/ 	.byte	0x00, 0x00, 0x00, 0x00


//--------------------- .nv.info._Z14compute_kerneliPiS_S_S_ --------------------------
	.section	.nv.info._Z14compute_kerneliPiS_S_S_,"",@"SHT_CUDA_INFO"
	.sectionflags	@""
	.align	4


	//----- nvinfo : EIATTR_CUDA_API_VERSION
	.align		4
        /*0000*/ 	.byte	0x04, 0x37
        /*0002*/ 	.short	(.L_7 - .L_6)
.L_6:
        /*0004*/ 	.word	0x00000082


	//----- nvinfo : EIATTR_KPARAM_INFO
	.align		4
.L_7:
        /*0008*/ 	.byte	0x04, 0x17
        /*000a*/ 	.short	(.L_9 - .L_8)
.L_8:
        /*000c*/ 	.word	0x00000000
        /*0010*/ 	.short	0x0004
        /*0012*/ 	.short	0x0020
        /*0014*/ 	.byte	0x00, 0xf5, 0x21, 0x00


	//----- nvinfo : EIATTR_KPARAM_INFO
	.align		4
.L_9:
        /*0018*/ 	.byte	0x04, 0x17
        /*001a*/ 	.short	(.L_11 - .L_10)
.L_10:
        /*001c*/ 	.word	0x00000000
        /*0020*/ 	.short	0x0003
        /*0022*/ 	.short	0x0018
        /*0024*/ 	.byte	0x00, 0xf5, 0x21, 0x00


	//----- nvinfo : EIATTR_KPARAM_INFO
	.align		4
.L_11:
        /*0028*/ 	.byte	0x04, 0x17
        /*002a*/ 	.short	(.L_13 - .L_12)
.L_12:
        /*002c*/ 	.word	0x00000000
        /*0030*/ 	.short	0x0002
        /*0032*/ 	.short	0x0010
        /*0034*/ 	.byte	0x00, 0xf5, 0x21, 0x00


	//----- nvinfo : EIATTR_KPARAM_INFO
	.align		4
.L_13:
        /*0038*/ 	.byte	0x04, 0x17
        /*003a*/ 	.short	(.L_15 - .L_14)
.L_14:
        /*003c*/ 	.word	0x00000000
        /*0040*/ 	.short	0x0001
        /*0042*/ 	.short	0x0008
        /*0044*/ 	.byte	0x00, 0xf5, 0x21, 0x00


	//----- nvinfo : EIATTR_KPARAM_INFO
	.align		4
.L_15:
        /*0048*/ 	.byte	0x04, 0x17
        /*004a*/ 	.short	(.L_17 - .L_16)
.L_16:
        /*004c*/ 	.word	0x00000000
        /*0050*/ 	.short	0x0000
        /*0052*/ 	.short	0x0000
        /*0054*/ 	.byte	0x00, 0xf0, 0x11, 0x00


	//----- nvinfo : EIATTR_SPARSE_MMA_MASK
	.align		4
.L_17:
        /*0058*/ 	.byte	0x03, 0x50
        /*005a*/ 	.short	0x0000


	//----- nvinfo : EIATTR_MAXREG_COUNT
	.align		4
        /*005c*/ 	.byte	0x03, 0x1b
        /*005e*/ 	.short	0x00ff


	//----- nvinfo : EIATTR_MERCURY_ISA_VERSION
	.align		4
        /*0060*/ 	.byte	0x03, 0x5f
        /*0062*/ 	.short	0x0101


	//----- nvinfo : EIATTR_VRC_CTA_INIT_COUNT
	.align		4
        /*0064*/ 	.byte	0x02, 0x4a
	.zero		1
	.zero		1


	//----- nvinfo : EIATTR_EXIT_INSTR_OFFSETS
	.align		4
        /*0068*/ 	.byte	0x04, 0x1c
        /*006a*/ 	.short	(.L_19 - .L_18)


	//   ....[0]....
.L_18:
        /*006c*/ 	.word	0x00000070


	//   ....[1]....
        /*0070*/ 	.word	0x000009c0


	//----- nvinfo : EIATTR_CBANK_PARAM_SIZE
	.align		4
.L_19:
        /*0074*/ 	.byte	0x03, 0x19
        /*0076*/ 	.short	0x0028


	//----- nvinfo : EIATTR_PARAM_CBANK
	.align		4
        /*0078*/ 	.byte	0x04, 0x0a
        /*007a*/ 	.short	(.L_21 - .L_20)
	.align		4
.L_20:
        /*007c*/ 	.word	index@(.nv.constant0._Z14compute_kerneliPiS_S_S_)
        /*0080*/ 	.short	0x0380
        /*0082*/ 	.short	0x0028


	//----- nvinfo : EIATTR_SW_WAR
	.align		4
.L_21:
        /*0084*/ 	.byte	0x04, 0x36
        /*0086*/ 	.short	(.L_23 - .L_22)
.L_22:
        /*0088*/ 	.word	0x00000008
.L_23:


//--------------------- .nv.callgraph             --------------------------
	.section	.nv.callgraph,"",@"SHT_CUDA_CALLGRAPH"
	.align	4
	.sectionentsize	8
	.align		4
        /*0000*/ 	.word	0x00000000
	.align		4
        /*0004*/ 	.word	0xffffffff
	.align		4
        /*0008*/ 	.word	0x00000000
	.align		4
        /*000c*/ 	.word	0xfffffffe
	.align		4
        /*0010*/ 	.word	0x00000000
	.align		4
        /*0014*/ 	.word	0xfffffffd
	.align		4
        /*0018*/ 	.word	0x00000000
	.align		4
        /*001c*/ 	.word	0xfffffffc


//--------------------- .text._Z14compute_kerneliPiS_S_S_ --------------------------
	.section	.text._Z14compute_kerneliPiS_S_S_,"ax",@progbits
	.align	128
        .global         _Z14compute_kerneliPiS_S_S_
        .type           _Z14compute_kerneliPiS_S_S_,@function
        .size           _Z14compute_kerneliPiS_S_S_,(.L_x_5 - _Z14compute_kerneliPiS_S_S_)
        .other          _Z14compute_kerneliPiS_S_S_,@"STO_CUDA_ENTRY STV_DEFAULT"
_Z14compute_kerneliPiS_S_S_:
.text._Z14compute_kerneliPiS_S_S_:
[----:B------:R-:W-:Y:S01]  /*0000*/  LDC R1, c[0x0][0x37c] ;  /* 0x0000df00ff017b82 */ /* 0x000fe20000000800 */
[----:B------:R-:W0:Y:S07]  /*0010*/  S2R R0, SR_CTAID.X ;  /* 0x0000000000007919 */ /* 0x000e2e0000002500 */
[----:B------:R-:W1:Y:S01]  /*0020*/  LDC R11, c[0x0][0x380] ;  /* 0x0000e000ff0b7b82 */ /* 0x000e620000000800 */
[----:B------:R-:W0:Y:S01]  /*0030*/  LDCU UR4, c[0x0][0x360] ;  /* 0x00006c00ff0477ac */ /* 0x000e220008000800 */
[----:B------:R-:W0:Y:S02]  /*0040*/  S2R R3, SR_TID.X ;  /* 0x0000000000037919 */ /* 0x000e240000002100 */
[----:B0-----:R-:W-:-:S05]  /*0050*/  IMAD R0, R0, UR4, R3 ;  /* 0x0000000400007c24 */ /* 0x001fca000f8e0203 */
[----:B-1----:R-:W-:-:S13]  /*0060*/  ISETP.GE.AND P0, PT, R0, R11, PT ;  /* 0x0000000b0000720c */ /* 0x002fda0003f06270 */
[----:B------:R-:W-:Y:S05]  /*0070*/  @P0 EXIT ;  /* 0x000000000000094d */ /* 0x000fea0003800000 */
[----:B------:R-:W-:Y:S01]  /*0080*/  ISETP.GE.AND P0, PT, R11, 0x1, PT ;  /* 0x000000010b00780c */ /* 0x000fe20003f06270 */
[----:B------:R-:W0:Y:S01]  /*0090*/  LDCU.64 UR10, c[0x0][0x358] ;  /* 0x00006b00ff0a77ac */ /* 0x000e220008000a00 */
[----:B------:R-:W-:-:S11]  /*00a0*/  HFMA2 R13, -RZ, RZ, 0, 0 ;  /* 0x00000000ff0d7431 */ /* 0x000fd600000001ff */
[----:B------:R-:W-:Y:S05]  /*00b0*/  @!P0 BRA `(.L_x_0) ;  /* 0x0000000800348947 */ /* 0x000fea0003800000 */
[C---:B------:R-:W-:Y:S01]  /*00c0*/  ISETP.GE.U32.AND P1, PT, R11.reuse, 0x8, PT ;  /* 0x000000080b00780c */ /* 0x040fe20003f26070 */
[----:B------:R-:W-:Y:S01]  /*00d0*/  IMAD R8, R0, R11, RZ ;  /* 0x0000000b00087224 */ /* 0x000fe200078e02ff */
[----:B------:R-:W-:Y:S01]  /*00e0*/  LOP3.LUT R25, R11, 0x7, RZ, 0xc0, !PT ;  /* 0x000000070b197812 */ /* 0x000fe200078ec0ff */
[----:B------:R-:W-:Y:S01]  /*00f0*/  IMAD.MOV.U32 R13, RZ, RZ, RZ ;  /* 0x000000ffff0d7224 */ /* 0x000fe200078e00ff */
[----:B------:R-:W-:Y:S02]  /*0100*/  MOV R9, RZ ;  /* 0x000000ff00097202 */ /* 0x000fe40000000f00 */
[----:B------:R-:W-:-:S07]  /*0110*/  ISETP.NE.AND P0, PT, R25, RZ, PT ;  /* 0x000000ff1900720c */ /* 0x000fce0003f05270 */
[----:B------:R-:W-:Y:S06]  /*0120*/  @!P1 BRA `(.L_x_1) ;  /* 0x00000004000c9947 */ /* 0x000fec0003800000 */
[----:B------:R-:W1:Y:S01]  /*0130*/  LDCU.128 UR12, c[0x0][0x390] ;  /* 0x00007200ff0c77ac */ /* 0x000e620008000c00 */
[----:B------:R-:W-:Y:S02]  /*0140*/  LOP3.LUT R9, R11, 0x7ffffff8, RZ, 0xc0, !PT ;  /* 0x7ffffff80b097812 */ /* 0x000fe400078ec0ff */
[----:B------:R-:W-:Y:S01]  /*0150*/  MOV R13, RZ ;  /* 0x000000ff000d7202 */ /* 0x000fe20000000f00 */
[----:B------:R-:W2:Y:S01]  /*0160*/  LDCU.64 UR8, c[0x0][0x388] ;  /* 0x00007100ff0877ac */ /* 0x000ea20008000a00 */
[----:B------:R-:W-:Y:S01]  /*0170*/  MOV R12, R8 ;  /* 0x00000008000c7202 */ /* 0x000fe20000000f00 */
[----:B------:R-:W-:Y:S01]  /*0180*/  IMAD.MOV R10, RZ, RZ, -R9 ;  /* 0x000000ffff0a7224 */ /* 0x000fe200078e0a09 */
[----:B-1----:R-:W-:Y:S02]  /*0190*/  UIADD3 UR6, UP1, UPT, UR12, 0x10, URZ ;  /* 0x000000100c067890 */ /* 0x002fe4000ff3e0ff */
[----:B------:R-:W-:Y:S02]  /*01a0*/  UIADD3 UR4, UP2, UPT, UR14, 0x10, URZ ;  /* 0x000000100e047890 */ /* 0x000fe4000ff5e0ff */
[----:B--2---:R-:W-:-:S02]  /*01b0*/  UIADD3 UR8, UP0, UPT, UR8, 0x10, URZ ;  /* 0x0000001008087890 */ /* 0x004fc4000ff1e0ff */
[----:B------:R-:W-:Y:S01]  /*01c0*/  UIADD3.X UR7, UPT, UPT, URZ, UR13, URZ, UP1, !UPT ;  /* 0x0000000dff077290 */ /* 0x000fe20008ffe4ff */
[----:B------:R-:W-:Y:S01]  /*01d0*/  MOV R6, UR6 ;  /* 0x0000000600067c02 */ /* 0x000fe20008000f00 */
[----:B------:R-:W-:Y:S02]  /*01e0*/  UIADD3.X UR9, UPT, UPT, URZ, UR9, URZ, UP0, !UPT ;  /* 0x00000009ff097290 */ /* 0x000fe400087fe4ff */
[----:B------:R-:W-:Y:S01]  /*01f0*/  MOV R2, UR8 ;  /* 0x0000000800027c02 */ /* 0x000fe20008000f00 */
[----:B------:R-:W-:Y:S01]  /*0200*/  UIADD3.X UR5, UPT, UPT, URZ, UR15, URZ, UP2, !UPT ;  /* 0x0000000fff057290 */ /* 0x000fe200097fe4ff */
[----:B------:R-:W-:Y:S02]  /*0210*/  MOV R7, UR7 ;  /* 0x0000000700077c02 */ /* 0x000fe40008000f00 */
[----:B------:R-:W-:-:S09]  /*0220*/  IMAD.U32 R3, RZ, RZ, UR9 ;  /* 0x00000009ff037e24 */ /* 0x000fd2000f8e00ff */
.L_x_2:
[----:B------:R-:W-:Y:S01]  /*0230*/  MOV R4, UR4 ;  /* 0x0000000400047c02 */ /* 0x000fe20008000f00 */
[----:B------:R-:W-:Y:S01]  /*0240*/  IMAD.U32 R5, RZ, RZ, UR5 ;  /* 0x00000005ff057e24 */ /* 0x000fe2000f8e00ff */
[----:B0-----:R-:W2:Y:S03]  /*0250*/  LDG.E R17, desc[UR10][R2.64+-0x10] ;  /* 0xfffff00a02117981 */ /* 0x001ea6000c1e1900 */
[----:B------:R-:W-:Y:S01]  /*0260*/  IMAD.WIDE R4, R12, 0x4, R4 ;  /* 0x000000040c047825 */ /* 0x000fe200078e0204 */
[----:B------:R-:W2:Y:S04]  /*0270*/  LDG.E R18, desc[UR10][R6.64+-0x10] ;  /* 0xfffff00a06127981 */ /* 0x000ea8000c1e1900 */
[----:B------:R-:W3:Y:S04]  /*0280*/  LDG.E R20, desc[UR10][R2.64+-0xc] ;  /* 0xfffff40a02147981 */ /* 0x000ee8000c1e1900 */
[----:B------:R-:W3:Y:S04]  /*0290*/  LDG.E R21, desc[UR10][R6.64+-0xc] ;  /* 0xfffff40a06157981 */ /* 0x000ee8000c1e1900 */
[----:B------:R-:W4:Y:S04]  /*02a0*/  LDG.E R19, desc[UR10][R4.64+-0x10] ;  /* 0xfffff00a04137981 */ /* 0x000f28000c1e1900 */
[----:B------:R-:W5:Y:S04]  /*02b0*/  LDG.E R22, desc[UR10][R4.64+-0xc] ;  /* 0xfffff40a04167981 */ /* 0x000f68000c1e1900 */
[----:B------:R-:W5:Y:S04]  /*02c0*/  LDG.E R23, desc[UR10][R2.64+-0x8] ;  /* 0xfffff80a02177981 */ /* 0x000f68000c1e1900 */
[----:B------:R-:W5:Y:S04]  /*02d0*/  LDG.E R24, desc[UR10][R6.64+-0x8] ;  /* 0xfffff80a06187981 */ /* 0x000f68000c1e1900 */
[----:B------:R-:W5:Y:S04]  /*02e0*/  LDG.E R16, desc[UR10][R4.64+-0x8] ;  /* 0xfffff80a04107981 */ /* 0x000f68000c1e1900 */
[----:B------:R-:W5:Y:S04]  /*02f0*/  LDG.E R14, desc[UR10][R2.64+-0x4] ;  /* 0xfffffc0a020e7981 */ /* 0x000f68000c1e1900 */
[----:B------:R-:W5:Y:S04]  /*0300*/  LDG.E R15, desc[UR10][R6.64+-0x4] ;  /* 0xfffffc0a060f7981 */ /* 0x000f68000c1e1900 */
[----:B------:R-:W5:Y:S04]  /*0310*/  LDG.E R27, desc[UR10][R2.64+0x8] ;  /* 0x0000080a021b7981 */ /* 0x000f68000c1e1900 */
[----:B------:R-:W5:Y:S01]  /*0320*/  LDG.E R26, desc[UR10][R2.64+0xc] ;  /* 0x00000c0a021a7981 */ /* 0x000f62000c1e1900 */
[----:B--2---:R-:W-:-:S03]  /*0330*/  IADD3 R18, PT, PT, R17, R18, RZ ;  /* 0x0000001211127210 */ /* 0x004fc60007ffe0ff */
[----:B------:R-:W2:Y:S01]  /*0340*/  LDG.E R17, desc[UR10][R4.64+-0x4] ;  /* 0xfffffc0a04117981 */ /* 0x000ea2000c1e1900 */
[----:B---3--:R-:W-:-:S03]  /*0350*/  IADD3 R21, PT, PT, R20, R21, RZ ;  /* 0x0000001514157210 */ /* 0x008fc60007ffe0ff */
[----:B------:R-:W3:Y:S01]  /*0360*/  LDG.E R20, desc[UR10][R4.64+0x4] ;  /* 0x0000040a04147981 */ /* 0x000ee2000c1e1900 */
[----:B----4-:R-:W-:-:S03]  /*0370*/  IMAD R18, R18, R19, R13 ;  /* 0x0000001312127224 */ /* 0x010fc600078e020d */
[----:B------:R-:W4:Y:S01]  /*0380*/  LDG.E R19, desc[UR10][R6.64] ;  /* 0x0000000a06137981 */ /* 0x000f22000c1e1900 */
[----:B-----5:R-:W-:-:S03]  /*0390*/  IMAD R21, R21, R22, R18 ;  /* 0x0000001615157224 */ /* 0x020fc600078e0212 */
[----:B------:R-:W4:Y:S04]  /*03a0*/  LDG.E R18, desc[UR10][R2.64] ;  /* 0x0000000a02127981 */ /* 0x000f28000c1e1900 */
[----:B------:R-:W5:Y:S01]  /*03b0*/  LDG.E R22, desc[UR10][R4.64] ;  /* 0x0000000a04167981 */ /* 0x000f62000c1e1900 */
[----:B------:R-:W-:-:S03]  /*03c0*/  IMAD.IADD R23, R23, 0x1, R24 ;  /* 0x0000000117177824 */ /* 0x000fc600078e0218 */
[----:B------:R0:W3:Y:S01]  /*03d0*/  LDG.E R24, desc[UR10][R2.64+0x4] ;  /* 0x0000040a02187981 */ /* 0x0000e2000c1e1900 */
[----:B------:R-:W-:-:S03]  /*03e0*/  IMAD R16, R23, R16, R21 ;  /* 0x0000001017107224 */ /* 0x000fc600078e0215 */
[----:B------:R-:W3:Y:S04]  /*03f0*/  LDG.E R21, desc[UR10][R6.64+0x4] ;  /* 0x0000040a06157981 */ /* 0x000ee8000c1e1900 */
[----:B------:R-:W3:Y:S01]  /*0400*/  LDG.E R13, desc[UR10][R4.64+0x8] ;  /* 0x0000080a040d7981 */ /* 0x000ee2000c1e1900 */
[----:B------:R-:W-:-:S03]  /*0410*/  IADD3 R28, PT, PT, R14, R15, RZ ;  /* 0x0000000f0e1c7210 */ /* 0x000fc60007ffe0ff */
[----:B------:R-:W3:Y:S04]  /*0420*/  LDG.E R14, desc[UR10][R6.64+0x8] ;  /* 0x0000080a060e7981 */ /* 0x000ee8000c1e1900 */
[----:B------:R1:W3:Y:S04]  /*0430*/  LDG.E R15, desc[UR10][R6.64+0xc] ;  /* 0x00000c0a060f7981 */ /* 0x0002e8000c1e1900 */
[----:B------:R-:W3:Y:S01]  /*0440*/  LDG.E R23, desc[UR10][R4.64+0xc] ;  /* 0x00000c0a04177981 */ /* 0x000ee2000c1e1900 */
[----:B------:R-:W-:-:S04]  /*0450*/  IADD3 R10, PT, PT, R10, 0x8, RZ ;  /* 0x000000080a0a7810 */ /* 0x000fc80007ffe0ff */
[----:B------:R-:W-:Y:S02]  /*0460*/  ISETP.NE.AND P1, PT, R10, RZ, PT ;  /* 0x000000ff0a00720c */ /* 0x000fe40003f25270 */
[----:B0-----:R-:W-:Y:S02]  /*0470*/  IADD3 R2, P2, PT, R2, 0x20, RZ ;  /* 0x0000002002027810 */ /* 0x001fe40007f5e0ff */
[----:B-1----:R-:W-:Y:S01]  /*0480*/  IADD3 R6, P3, PT, R6, 0x20, RZ ;  /* 0x0000002006067810 */ /* 0x002fe20007f7e0ff */
[----:B------:R-:W-:Y:S01]  /*0490*/  VIADD R12, R12, 0x8 ;  /* 0x000000080c0c7836 */ /* 0x000fe20000000000 */
[----:B------:R-:W-:Y:S02]  /*04a0*/  IADD3.X R3, PT, PT, RZ, R3, RZ, P2, !PT ;  /* 0x00000003ff037210 */ /* 0x000fe400017fe4ff */
[----:B------:R-:W-:Y:S01]  /*04b0*/  IADD3.X R7, PT, PT, RZ, R7, RZ, P3, !PT ;  /* 0x00000007ff077210 */ /* 0x000fe20001ffe4ff */
[----:B--2---:R-:W-:Y:S01]  /*04c0*/  IMAD R17, R28, R17, R16 ;  /* 0x000000111c117224 */ /* 0x004fe200078e0210 */
[----:B----4-:R-:W-:-:S05]  /*04d0*/  IADD3 R18, PT, PT, R18, R19, RZ ;  /* 0x0000001312127210 */ /* 0x010fca0007ffe0ff */
[----:B-----5:R-:W-:Y:S02]  /*04e0*/  IMAD R17, R18, R22, R17 ;  /* 0x0000001612117224 */ /* 0x020fe400078e0211 */
[----:B---3--:R-:W-:-:S04]  /*04f0*/  IMAD.IADD R21, R24, 0x1, R21 ;  /* 0x0000000118157824 */ /* 0x008fc800078e0215 */
[----:B------:R-:W-:Y:S01]  /*0500*/  IMAD R20, R21, R20, R17 ;  /* 0x0000001415147224 */ /* 0x000fe200078e0211 */
[----:B------:R-:W-:Y:S01]  /*0510*/  IADD3 R14, PT, PT, R27, R14, RZ ;  /* 0x0000000e1b0e7210 */ /* 0x000fe20007ffe0ff */
[----:B------:R-:W-:-:S04]  /*0520*/  IMAD.IADD R15, R26, 0x1, R15 ;  /* 0x000000011a0f7824 */ /* 0x000fc800078e020f */
[----:B------:R-:W-:-:S04]  /*0530*/  IMAD R14, R14, R13, R20 ;  /* 0x0000000d0e0e7224 */ /* 0x000fc800078e0214 */
[----:B------:R-:W-:Y:S01]  /*0540*/  IMAD R13, R15, R23, R14 ;  /* 0x000000170f0d7224 */ /* 0x000fe200078e020e */
[----:B------:R-:W-:Y:S06]  /*0550*/  @P1 BRA `(.L_x_2) ;  /* 0xfffffffc00341947 */ /* 0x000fec000383ffff */
.L_x_1:
[----:B------:R-:W-:Y:S05]  /*0560*/  @!P0 BRA `(.L_x_0) ;  /* 0x0000000400088947 */ /* 0x000fea0003800000 */
[----:B------:R-:W-:Y:S02]  /*0570*/  ISETP.GE.U32.AND P0, PT, R25, 0x4, PT ;  /* 0x000000041900780c */ /* 0x000fe40003f06070 */
[----:B------:R-:W-:-:S04]  /*0580*/  LOP3.LUT R18, R11, 0x3, RZ, 0xc0, !PT ;  /* 0x000000030b127812 */ /* 0x000fc800078ec0ff */
[----:B------:R-:W-:-:S07]  /*0590*/  ISETP.NE.AND P1, PT, R18, RZ, PT ;  /* 0x000000ff1200720c */ /* 0x000fce0003f25270 */
[----:B------:R-:W-:Y:S06]  /*05a0*/  @!P0 BRA `(.L_x_3) ;  /* 0x0000000000708947 */ /* 0x000fec0003800000 */
[----:B------:R-:W1:Y:S01]  /*05b0*/  LDC.64 R2, c[0x0][0x388] ;  /* 0x0000e200ff027b82 */ /* 0x000e620000000a00 */
[----:B------:R-:W-:-:S07]  /*05c0*/  IADD3 R15, PT, PT, R8, R9, RZ ;  /* 0x00000009080f7210 */ /* 0x000fce0007ffe0ff */
[----:B------:R-:W2:Y:S08]  /*05d0*/  LDC.64 R4, c[0x0][0x390] ;  /* 0x0000e400ff047b82 */ /* 0x000eb00000000a00 */
[----:B------:R-:W3:Y:S01]  /*05e0*/  LDC.64 R6, c[0x0][0x398] ;  /* 0x0000e600ff067b82 */ /* 0x000ee20000000a00 */
[----:B-1----:R-:W-:-:S05]  /*05f0*/  IMAD.WIDE.U32 R2, R9, 0x4, R2 ;  /* 0x0000000409027825 */ /* 0x002fca00078e0002 */
[----:B0-----:R-:W4:Y:S01]  /*0600*/  LDG.E R10, desc[UR10][R2.64] ;  /* 0x0000000a020a7981 */ /* 0x001f22000c1e1900 */
[----:B--2---:R-:W-:-:S03]  /*0610*/  IMAD.WIDE.U32 R4, R9, 0x4, R4 ;  /* 0x0000000409047825 */ /* 0x004fc600078e0004 */
[----:B------:R-:W2:Y:S04]  /*0620*/  LDG.E R14, desc[UR10][R2.64+0x4] ;  /* 0x0000040a020e7981 */ /* 0x000ea8000c1e1900 */
[----:B------:R-:W2:Y:S01]  /*0630*/  LDG.E R17, desc[UR10][R4.64+0x4] ;  /* 0x0000040a04117981 */ /* 0x000ea2000c1e1900 */
[----:B---3--:R-:W-:-:S03]  /*0640*/  IMAD.WIDE R6, R15, 0x4, R6 ;  /* 0x000000040f067825 */ /* 0x008fc600078e0206 */
[----:B------:R-:W3:Y:S04]  /*0650*/  LDG.E R19, desc[UR10][R2.64+0x8] ;  /* 0x0000080a02137981 */ /* 0x000ee8000c1e1900 */
[----:B------:R-:W4:Y:S04]  /*0660*/  LDG.E R15, desc[UR10][R4.64] ;  /* 0x0000000a040f7981 */ /* 0x000f28000c1e1900 */
[----:B------:R-:W5:Y:S04]  /*0670*/  LDG.E R12, desc[UR10][R6.64] ;  /* 0x0000000a060c7981 */ /* 0x000f68000c1e1900 */
[----:B------:R-:W3:Y:S04]  /*0680*/  LDG.E R20, desc[UR10][R4.64+0x8] ;  /* 0x0000080a04147981 */ /* 0x000ee8000c1e1900 */
[----:B------:R-:W3:Y:S04]  /*0690*/  LDG.E R16, desc[UR10][R6.64+0x4] ;  /* 0x0000040a06107981 */ /* 0x000ee8000c1e1900 */
[----:B------:R-:W3:Y:S04]  /*06a0*/  LDG.E R22, desc[UR10][R2.64+0xc] ;  /* 0x00000c0a02167981 */ /* 0x000ee8000c1e1900 */
[----:B------:R-:W3:Y:S04]  /*06b0*/  LDG.E R23, desc[UR10][R4.64+0xc] ;  /* 0x00000c0a04177981 */ /* 0x000ee8000c1e1900 */
[----:B------:R-:W3:Y:S04]  /*06c0*/  LDG.E R21, desc[UR10][R6.64+0x8] ;  /* 0x0000080a06157981 */ /* 0x000ee8000c1e1900 */
[----:B------:R-:W3:Y:S01]  /*06d0*/  LDG.E R24, desc[UR10][R6.64+0xc] ;  /* 0x00000c0a06187981 */ /* 0x000ee2000c1e1900 */
[----:B------:R-:W-:-:S02]  /*06e0*/  VIADD R9, R9, 0x4 ;  /* 0x0000000409097836 */ /* 0x000fc40000000000 */
[----:B--2---:R-:W-:Y:S01]  /*06f0*/  IMAD.IADD R17, R14, 0x1, R17 ;  /* 0x000000010e117824 */ /* 0x004fe200078e0211 */
[----:B----4-:R-:W-:-:S05]  /*0700*/  IADD3 R10, PT, PT, R10, R15, RZ ;  /* 0x0000000f0a0a7210 */ /* 0x010fca0007ffe0ff */
[----:B-----5:R-:W-:Y:S01]  /*0710*/  IMAD R10, R10, R12, R13 ;  /* 0x0000000c0a0a7224 */ /* 0x020fe200078e020d */
[----:B---3--:R-:W-:-:S03]  /*0720*/  IADD3 R19, PT, PT, R19, R20, RZ ;  /* 0x0000001413137210 */ /* 0x008fc60007ffe0ff */
[----:B------:R-:W-:Y:S01]  /*0730*/  IMAD R10, R17, R16, R10 ;  /* 0x00000010110a7224 */ /* 0x000fe200078e020a */
[----:B------:R-:W-:-:S03]  /*0740*/  IADD3 R23, PT, PT, R22, R23, RZ ;  /* 0x0000001716177210 */ /* 0x000fc60007ffe0ff */
[----:B------:R-:W-:-:S04]  /*0750*/  IMAD R10, R19, R21, R10 ;  /* 0x00000015130a7224 */ /* 0x000fc800078e020a */
[----:B------:R-:W-:-:S07]  /*0760*/  IMAD R13, R23, R24, R10 ;  /* 0x00000018170d7224 */ /* 0x000fce00078e020a */
.L_x_3:
[----:B------:R-:W-:Y:S05]  /*0770*/  @!P1 BRA `(.L_x_0) ;  /* 0x0000000000849947 */ /* 0x000fea0003800000 */
[----:B------:R-:W-:Y:S01]  /*0780*/  ISETP.NE.AND P0, PT, R18, 0x1, PT ;  /* 0x000000011200780c */ /* 0x000fe20003f05270 */
[----:B------:R-:W1:Y:S01]  /*0790*/  LDC.64 R16, c[0x0][0x390] ;  /* 0x0000e400ff107b82 */ /* 0x000e620000000a00 */
[----:B------:R-:W-:-:S04]  /*07a0*/  LOP3.LUT R11, R11, 0x1, RZ, 0xc0, !PT ;  /* 0x000000010b0b7812 */ /* 0x000fc800078ec0ff */
[----:B------:R-:W-:-:S03]  /*07b0*/  ISETP.NE.U32.AND P1, PT, R11, 0x1, PT ;  /* 0x000000010b00780c */ /* 0x000fc60003f25070 */
[----:B------:R-:W2:Y:S04]  /*07c0*/  LDC.64 R6, c[0x0][0x398] ;  /* 0x0000e600ff067b82 */ /* 0x000ea80000000a00 */
[----:B------:R-:W-:-:S04]  /*07d0*/  @P0 IADD3 R21, PT, PT, R8, R9, RZ ;  /* 0x0000000908150210 */ /* 0x000fc80007ffe0ff */
[----:B------:R-:W3:Y:S08]  /*07e0*/  @P0 LDC.64 R4, c[0x0][0x388] ;  /* 0x0000e200ff040b82 */ /* 0x000ef00000000a00 */
[----:B------:R-:W4:Y:S08]  /*07f0*/  @!P1 LDC.64 R14, c[0x0][0x388] ;  /* 0x0000e200ff0e9b82 */ /* 0x000f300000000a00 */
[----:B------:R-:W5:Y:S08]  /*0800*/  LDC.64 R10, c[0x0][0x390] ;  /* 0x0000e400ff0a7b82 */ /* 0x000f700000000a00 */
[----:B------:R-:W5:Y:S01]  /*0810*/  LDC.64 R2, c[0x0][0x398] ;  /* 0x0000e600ff027b82 */ /* 0x000f620000000a00 */
[----:B---3--:R-:W-:-:S04]  /*0820*/  @P0 IMAD.WIDE.U32 R18, R9, 0x4, R4 ;  /* 0x0000000409120825 */ /* 0x008fc800078e0004 */
[C---:B-1----:R-:W-:Y:S01]  /*0830*/  @P0 IMAD.WIDE.U32 R4, R9.reuse, 0x4, R16 ;  /* 0x0000000409040825 */ /* 0x042fe200078e0010 */
[----:B------:R-:W-:Y:S01]  /*0840*/  @P0 IADD3 R9, PT, PT, R9, 0x2, RZ ;  /* 0x0000000209090810 */ /* 0x000fe20007ffe0ff */
[----:B0-----:R-:W3:Y:S02]  /*0850*/  @P0 LDG.E R12, desc[UR10][R18.64] ;  /* 0x0000000a120c0981 */ /* 0x001ee4000c1e1900 */
[----:B--2---:R-:W-:Y:S02]  /*0860*/  @P0 IMAD.WIDE R6, R21, 0x4, R6 ;  /* 0x0000000415060825 */ /* 0x004fe400078e0206 */
[----:B------:R-:W3:Y:S02]  /*0870*/  @P0 LDG.E R17, desc[UR10][R4.64] ;  /* 0x0000000a04110981 */ /* 0x000ee4000c1e1900 */
[C---:B----4-:R-:W-:Y:S02]  /*0880*/  @!P1 IMAD.WIDE.U32 R14, R9.reuse, 0x4, R14 ;  /* 0x00000004090e9825 */ /* 0x050fe400078e000e */
[----:B------:R-:W2:Y:S02]  /*0890*/  @P0 LDG.E R16, desc[UR10][R18.64+0x4] ;  /* 0x0000040a12100981 */ /* 0x000ea4000c1e1900 */
[----:B-----5:R-:W-:-:S02]  /*08a0*/  @!P1 IMAD.WIDE.U32 R10, R9, 0x4, R10 ;  /* 0x00000004090a9825 */ /* 0x020fc400078e000a */
[----:B------:R-:W2:Y:S02]  /*08b0*/  @P0 LDG.E R21, desc[UR10][R4.64+0x4] ;  /* 0x0000040a04150981 */ /* 0x000ea4000c1e1900 */
[----:B------:R-:W-:Y:S02]  /*08c0*/  @!P1 IMAD.IADD R9, R8, 0x1, R9 ;  /* 0x0000000108099824 */ /* 0x000fe400078e0209 */
[----:B------:R-:W4:Y:S02]  /*08d0*/  @P0 LDG.E R8, desc[UR10][R6.64] ;  /* 0x0000000a06080981 */ /* 0x000f24000c1e1900 */
[----:B------:R-:W-:Y:S02]  /*08e0*/  @!P1 IMAD.WIDE R2, R9, 0x4, R2 ;  /* 0x0000000409029825 */ /* 0x000fe400078e0202 */
[----:B------:R-:W5:Y:S04]  /*08f0*/  @!P1 LDG.E R14, desc[UR10][R14.64] ;  /* 0x0000000a0e0e9981 */ /* 0x000f68000c1e1900 */
[----:B------:R-:W5:Y:S04]  /*0900*/  @!P1 LDG.E R11, desc[UR10][R10.64] ;  /* 0x0000000a0a0b9981 */ /* 0x000f68000c1e1900 */
[----:B------:R-:W5:Y:S04]  /*0910*/  @P0 LDG.E R9, desc[UR10][R6.64+0x4] ;  /* 0x0000040a06090981 */ /* 0x000f68000c1e1900 */
[----:B------:R-:W5:Y:S01]  /*0920*/  @!P1 LDG.E R2, desc[UR10][R2.64] ;  /* 0x0000000a02029981 */ /* 0x000f62000c1e1900 */
[----:B---3--:R-:W-:-:S02]  /*0930*/  @P0 IADD3 R12, PT, PT, R12, R17, RZ ;  /* 0x000000110c0c0210 */ /* 0x008fc40007ffe0ff */
[----:B--2---:R-:W-:-:S03]  /*0940*/  @P0 IADD3 R21, PT, PT, R16, R21, RZ ;  /* 0x0000001510150210 */ /* 0x004fc60007ffe0ff */
[----:B----4-:R-:W-:Y:S01]  /*0950*/  @P0 IMAD R12, R12, R8, R13 ;  /* 0x000000080c0c0224 */ /* 0x010fe200078e020d */
[----:B-----5:R-:W-:-:S03]  /*0960*/  @!P1 IADD3 R8, PT, PT, R14, R11, RZ ;  /* 0x0000000b0e089210 */ /* 0x020fc60007ffe0ff */
[----:B------:R-:W-:-:S04]  /*0970*/  @P0 IMAD R13, R21, R9, R12 ;  /* 0x00000009150d0224 */ /* 0x000fc800078e020c */
[----:B------:R-:W-:-:S07]  /*0980*/  @!P1 IMAD R13, R8, R2, R13 ;  /* 0x00000002080d9224 */ /* 0x000fce00078e020d */
.L_x_0:
[----:B------:R-:W1:Y:S02]  /*0990*/  LDC.64 R2, c[0x0][0x3a0] ;  /* 0x0000e800ff027b82 */ /* 0x000e640000000a00 */
[----:B-1----:R-:W-:-:S05]  /*09a0*/  IMAD.WIDE R2, R0, 0x4, R2 ;  /* 0x0000000400027825 */ /* 0x002fca00078e0202 */
[----:B0-----:R-:W-:Y:S01]  /*09b0*/  STG.E desc[UR10][R2.64], R13 ;  /* 0x0000000d02007986 */ /* 0x001fe2000c10190a */
[----:B------:R-:W-:Y:S05]  /*09c0*/  EXIT ;  /* 0x000000000000794d */ /* 0x000fea0003800000 */
.L_x_4:
[----:B------:R-:W-:-:S00]  /*09d0*/  BRA `(.L_x_4) ;  /* 0xfffffffc00fc7947 */ /* 0x000fc0000383ffff */
[----:B------:R-:W-:-:S00]  /*09e0*/  NOP ;  /* 0x0000000000007918 */ /* 0x000fc00000000000 */
        /* <DEDUP_REMOVED lines=9> */
.L_x_5:


//--------------------- .nv.shared.reserved.0     --------------------------
	.section	.nv.shared.reserved.0,"aw",@nobits
	.weak		__nv_reservedSMEM_offset_0_alias
	.size		__nv_reservedSMEM_offset_0_alias, 0, 64
	.other		__nv_reservedSMEM_offset_0_alias,@"STO_CUDA_RESERVED_SHARED STV_DEFAULT"
__nv_reservedSMEM_offset_0_alias:
	.zero		0
	.zero		64


//--------------------- .nv.constant0._Z14compute_kerneliPiS_S_S_ --------------------------
	.section	.nv.constant0._Z14compute_kerneliPiS_S_S_,"a",@progbits
	.sectionflags	@""
	.align	4
.nv.constant0._Z14compute_kerneliPiS_S_S_:
	.zero		936


//--------------------- SYMBOLS --------------------------

	.type		.nv.reservedSmem.offset0,@object
	.size		.nv.reservedSmem.offset0,0x4
